	.headerflags	@"EF_CUDA_TEXMODE_UNIFIED EF_CUDA_64BIT_ADDRESS EF_CUDA_ACCELERATORS EF_CUDA_SM90 EF_CUDA_VIRTUAL_SM(EF_CUDA_SM90)"
	.elftype	@"ET_EXEC"


//--------------------- .nv.info                  --------------------------
	.section	.nv.info,"",@"SHT_CUDA_INFO"
	.align	4


	//----- nvinfo : EIATTR_REGCOUNT
	.align		4
        /*0000*/ 	.byte	0x04, 0x2f
        /*0002*/ 	.short	(.L_1 - .L_0)
	.align		4
.L_0:
        /*0004*/ 	.word	index@(triton_poi_fused_add_mul_relu_0)
        /*0008*/ 	.word	0x0000000a


	//----- nvinfo : EIATTR_MIN_STACK_SIZE
	.align		4
.L_1:
        /*000c*/ 	.byte	0x04, 0x12
        /*000e*/ 	.short	(.L_3 - .L_2)
	.align		4
.L_2:
        /*0010*/ 	.word	index@(triton_poi_fused_add_mul_relu_0)
        /*0014*/ 	.word	0x00000000


	//----- nvinfo : EIATTR_FRAME_SIZE
	.align		4
.L_3:
        /*0018*/ 	.byte	0x04, 0x11
        /*001a*/ 	.short	(.L_5 - .L_4)
	.align		4
.L_4:
        /*001c*/ 	.word	index@(triton_poi_fused_add_mul_relu_0)
        /*0020*/ 	.word	0x00000000


	//----- nvinfo : EIATTR_MIN_STACK_SIZE
	.align		4
.L_5:
        /*0024*/ 	.byte	0x04, 0x12
        /*0026*/ 	.short	(.L_7 - .L_6)
	.align		4
.L_6:
        /*0028*/ 	.word	index@(triton_poi_fused_add_mul_relu_0)
        /*002c*/ 	.word	0x00000000
.L_7:


//--------------------- .nv.info.triton_poi_fused_add_mul_relu_0 --------------------------
	.section	.nv.info.triton_poi_fused_add_mul_relu_0,"",@"SHT_CUDA_INFO"
	.sectionflags	@""
	.align	4


	//----- nvinfo : EIATTR_CUDA_API_VERSION
	.align		4
        /*0000*/ 	.byte	0x04, 0x37
        /*0002*/ 	.short	(.L_9 - .L_8)
.L_8:
        /*0004*/ 	.word	0x0000007c


	//----- nvinfo : EIATTR_KPARAM_INFO
	.align		4
.L_9:
        /*0008*/ 	.byte	0x04, 0x17
        /*000a*/ 	.short	(.L_11 - .L_10)
.L_10:
        /*000c*/ 	.word	0x00000000
        /*0010*/ 	.short	0x0002
        /*0012*/ 	.short	0x0010
        /*0014*/ 	.byte	0x00, 0xf0, 0x11, 0x00


	//----- nvinfo : EIATTR_KPARAM_INFO
	.align		4
.L_11:
        /*0018*/ 	.byte	0x04, 0x17
        /*001a*/ 	.short	(.L_13 - .L_12)
.L_12:
        /*001c*/ 	.word	0x00000000
        /*0020*/ 	.short	0x0001
        /*0022*/ 	.short	0x0008
        /*0024*/ 	.byte	0x00, 0xf4, 0x21, 0x00


	//----- nvinfo : EIATTR_KPARAM_INFO
	.align		4
.L_13:
        /*0028*/ 	.byte	0x04, 0x17
        /*002a*/ 	.short	(.L_15 - .L_14)
.L_14:
        /*002c*/ 	.word	0x00000000
        /*0030*/ 	.short	0x0000
        /*0032*/ 	.short	0x0000
        /*0034*/ 	.byte	0x00, 0xf4, 0x21, 0x00


	//----- nvinfo : EIATTR_SPARSE_MMA_MASK
	.align		4
.L_15:
        /*0038*/ 	.byte	0x03, 0x50
        /*003a*/ 	.short	0x0000


	//----- nvinfo : EIATTR_MAXREG_COUNT
	.align		4
        /*003c*/ 	.byte	0x03, 0x1b
        /*003e*/ 	.short	0x00ff


	//----- nvinfo : EIATTR_EXIT_INSTR_OFFSETS
	.align		4
        /*0040*/ 	.byte	0x04, 0x1c
        /*0042*/ 	.short	(.L_17 - .L_16)


	//   ....[0]....
.L_16:
        /*0044*/ 	.word	0x00000180


	//   ....[1]....
        /*0048*/ 	.word	0x000001a0


	//----- nvinfo : EIATTR_REQNTID
	.align		4
.L_17:
        /*004c*/ 	.byte	0x04, 0x10
        /*004e*/ 	.short	(.L_19 - .L_18)
.L_18:
        /*0050*/ 	.word	0x00000080
        /*0054*/ 	.word	0x00000001
        /*0058*/ 	.word	0x00000001


	//----- nvinfo : EIATTR_CRS_STACK_SIZE
	.align		4
.L_19:
        /*005c*/ 	.byte	0x04, 0x1e
        /*005e*/ 	.short	(.L_21 - .L_20)
.L_20:
        /*0060*/ 	.word	0x00000000


	//----- nvinfo : EIATTR_CBANK_PARAM_SIZE
	.align		4
.L_21:
        /*0064*/ 	.byte	0x03, 0x19
        /*0066*/ 	.short	0x0014


	//----- nvinfo : EIATTR_PARAM_CBANK
	.align		4
        /*0068*/ 	.byte	0x04, 0x0a
        /*006a*/ 	.short	(.L_23 - .L_22)
	.align		4
.L_22:
        /*006c*/ 	.word	index@(.nv.constant0.triton_poi_fused_add_mul_relu_0)
        /*0070*/ 	.short	0x0210
        /*0072*/ 	.short	0x0014


	//----- nvinfo : EIATTR_SW_WAR
	.align		4
.L_23:
        /*0074*/ 	.byte	0x04, 0x36
        /*0076*/ 	.short	(.L_25 - .L_24)
.L_24:
        /*0078*/ 	.word	0x00000008
.L_25:


//--------------------- .nv.callgraph             --------------------------
	.section	.nv.callgraph,"",@"SHT_CUDA_CALLGRAPH"
	.align	4
	.sectionentsize	8
	.align		4
        /*0000*/ 	.word	0x00000000
	.align		4
        /*0004*/ 	.word	0xffffffff
	.align		4
        /*0008*/ 	.word	0x00000000
	.align		4
        /*000c*/ 	.word	0xfffffffe
	.align		4
        /*0010*/ 	.word	0x00000000
	.align		4
        /*0014*/ 	.word	0xfffffffd
	.align		4
        /*0018*/ 	.word	0x00000000
	.align		4
        /*001c*/ 	.word	0xfffffffc


//--------------------- .text.triton_poi_fused_add_mul_relu_0 --------------------------
	.section	.text.triton_poi_fused_add_mul_relu_0,"ax",@progbits
	.align	128
        .global         triton_poi_fused_add_mul_relu_0
        .type           triton_poi_fused_add_mul_relu_0,@function
        .size           triton_poi_fused_add_mul_relu_0,(.L_x_3 - triton_poi_fused_add_mul_relu_0)
        .other          triton_poi_fused_add_mul_relu_0,@"STO_CUDA_ENTRY STV_DEFAULT"
triton_poi_fused_add_mul_relu_0:
.text.triton_poi_fused_add_mul_relu_0:
[----:B------:R-:W0:Y:S02]  /*0000*/  LDC R1, c[0x0][0x28] ;  /* 0x00000a00ff017b82 */ /* 0x000e240000000800 */
[----:B------:R-:W1:Y:S01]  /*0010*/  S2R R0, SR_TID.X ;  /* 0x0000000000007919 */ /* 0x000e620000002100 */
[----:B------:R-:W-:Y:S01]  /*0020*/  ULDC.64 UR4, c[0x0][0x208] ;  /* 0x0000820000047ab9 */ /* 0x000fe20000000a00 */
[----:B------:R-:W-:Y:S01]  /*0030*/  BSSY B0, `(.L_x_0) ;  /* 0x000000a000007945 */ /* 0x000fe20003800000 */
[----:B------:R-:W2:Y:S01]  /*0040*/  S2R R5, SR_CTAID.X ;  /* 0x0000000000057919 */ /* 0x000ea20000002500 */
[----:B-1----:R-:W-:-:S04]  /*0050*/  LOP3.LUT R0, R0, 0x7f, RZ, 0xc0, !PT ;  /* 0x0000007f00007812 */ /* 0x002fc800078ec0ff */
[----:B--2---:R-:W-:Y:S01]  /*0060*/  LEA R5, R5, R0, 0x7 ;  /* 0x0000000005057211 */ /* 0x004fe200078e38ff */
[----:B------:R-:W-:-:S03]  /*0070*/  HFMA2.MMA R0, -RZ, RZ, 0, 0 ;  /* 0x00000000ff007435 */ /* 0x000fc600000001ff */
[----:B------:R-:W-:-:S13]  /*0080*/  ISETP.GE.AND P0, PT, R5, 0x100, PT ;  /* 0x000001000500780c */ /* 0x000fda0003f06270 */
[----:B------:R-:W-:Y:S05]  /*0090*/  @P0 BRA `(.L_x_1) ;  /* 0x00000000000c0947 */ /* 0x000fea0003800000 */
[----:B------:R-:W1:Y:S02]  /*00a0*/  LDC.64 R2, c[0x0][0x210] ;  /* 0x00008400ff027b82 */ /* 0x000e640000000a00 */
[----:B-1----:R-:W-:-:S05]  /*00b0*/  IMAD.WIDE R2, R5, 0x4, R2 ;  /* 0x0000000405027825 */ /* 0x002fca00078e0202 */
[----:B------:R1:W5:Y:S02]  /*00c0*/  LDG.E R0, desc[UR4][R2.64] ;  /* 0x0000000402007981 */ /* 0x000364000c1e1900 */
.L_x_1:
[----:B------:R-:W-:Y:S05]  /*00d0*/  BSYNC B0 ;  /* 0x0000000000007941 */ /* 0x000fea0003800000 */
.L_x_0:
[C---:B-----5:R-:W-:Y:S01]  /*00e0*/  FSETP.GEU.AND P1, PT, R0.reuse, RZ, PT ;  /* 0x000000ff0000720b */ /* 0x060fe20003f2e000 */
[----:B-1----:R-:W1:Y:S03]  /*00f0*/  LDC.64 R2, c[0x0][0x218] ;  /* 0x00008600ff027b82 */ /* 0x002e660000000a00 */
[----:B------:R-:W-:-:S05]  /*0100*/  FSEL R7, R0, RZ, P1 ;  /* 0x000000ff00077208 */ /* 0x000fca0000800000 */
[----:B------:R-:W-:-:S04]  /*0110*/  FADD R0, R7, R0 ;  /* 0x0000000007007221 */ /* 0x000fc80000000000 */
[----:B------:R-:W-:-:S04]  /*0120*/  FADD R0, R7, R0 ;  /* 0x0000000007007221 */ /* 0x000fc80000000000 */
[----:B------:R-:W-:-:S04]  /*0130*/  FADD R0, R7, R0 ;  /* 0x0000000007007221 */ /* 0x000fc80000000000 */
[C---:B------:R-:W-:Y:S01]  /*0140*/  FADD R4, R7.reuse, R0 ;  /* 0x0000000007047221 */ /* 0x040fe20000000000 */
[----:B------:R-:W-:Y:S01]  /*0150*/  FSETP.GEU.AND P1, PT, R7, -R0, PT ;  /* 0x800000000700720b */ /* 0x000fe20003f2e000 */
[----:B-1----:R-:W-:-:S03]  /*0160*/  IMAD.WIDE R2, R5, 0x4, R2 ;  /* 0x0000000405027825 */ /* 0x002fc600078e0202 */
[----:B------:R-:W-:Y:S01]  /*0170*/  FSEL R5, R4, RZ, P1 ;  /* 0x000000ff04057208 */ /* 0x000fe20000800000 */
[----:B------:R-:W-:Y:S08]  /*0180*/  @P0 EXIT ;  /* 0x000000000000094d */ /* 0x000ff00003800000 */
[----:B------:R-:W-:Y:S01]  /*0190*/  STG.E desc[UR4][R2.64], R5 ;  /* 0x0000000502007986 */ /* 0x000fe2000c101904 */
[----:B------:R-:W-:Y:S05]  /*01a0*/  EXIT ;  /* 0x000000000000794d */ /* 0x000fea0003800000 */
.L_x_2:
[----:B------:R-:W-:-:S00]  /*01b0*/  BRA `(.L_x_2) ;  /* 0xfffffffc00fc7947 */ /* 0x000fc0000383ffff */
[----:B------:R-:W-:-:S00]  /*01c0*/  NOP ;  /* 0x0000000000007918 */ /* 0x000fc00000000000 */
        /* <DEDUP_REMOVED lines=11> */
.L_x_3:


//--------------------- .nv.constant0.triton_poi_fused_add_mul_relu_0 --------------------------
	.section	.nv.constant0.triton_poi_fused_add_mul_relu_0,"a",@progbits
	.sectionflags	@""
	.align	4
.nv.constant0.triton_poi_fused_add_mul_relu_0:
	.zero		548
